//
// Generated by NVIDIA NVVM Compiler
//
// Compiler Build ID: CL-36424714
// Cuda compilation tools, release 13.0, V13.0.88
// Based on NVVM 20.0.0
//

.version 9.0
.target sm_100
.address_size 64

	// .globl	_Z12repeatStringPKcPci

.visible .entry _Z12repeatStringPKcPci(
	.param .u64 .ptr .align 1 _Z12repeatStringPKcPci_param_0,
	.param .u64 .ptr .align 1 _Z12repeatStringPKcPci_param_1,
	.param .u32 _Z12repeatStringPKcPci_param_2
)
{
	.reg .pred 	%p<2>;
	.reg .b16 	%rs<2>;
	.reg .b32 	%r<8>;
	.reg .b64 	%rd<9>;

	ld.param.u64 	%rd1, [_Z12repeatStringPKcPci_param_0];
	ld.param.u64 	%rd2, [_Z12repeatStringPKcPci_param_1];
	ld.param.u32 	%r2, [_Z12repeatStringPKcPci_param_2];
	mov.u32 	%r3, %ctaid.x;
	mov.u32 	%r4, %ntid.x;
	mov.u32 	%r5, %tid.x;
	mad.lo.s32 	%r1, %r3, %r4, %r5;
	shl.b32 	%r6, %r2, 1;
	setp.ge.s32 	%p1, %r1, %r6;
	@%p1 bra 	$L__BB0_2;
	cvta.to.global.u64 	%rd3, %rd1;
	cvta.to.global.u64 	%rd4, %rd2;
	rem.s32 	%r7, %r1, %r2;
	cvt.s64.s32 	%rd5, %r7;
	add.s64 	%rd6, %rd3, %rd5;
	ld.global.u8 	%rs1, [%rd6];
	cvt.s64.s32 	%rd7, %r1;
	add.s64 	%rd8, %rd4, %rd7;
	st.global.u8 	[%rd8], %rs1;
$L__BB0_2:
	ret;

}


// ===== COMPILED SASS (sm_100) =====

	.target	sm_100

	.elftype	@"ET_EXEC"


//--------------------- .note.nv.tkinfo           --------------------------
	.section	.note.nv.tkinfo,"",@"SHT_NOTE"
	.sectionflags	@"SHF_NOTE_NV_TKINFO"
	.tkinfo
        /*0018*/ 	.word	0x00000002
        /*0030*/ 	.string	""
        /*0030*/ 	.string	"ptxas"
        /*0030*/ 	.string	"Cuda compilation tools, release 13.0, V13.0.88"
        /*0030*/ 	.string	"Build cuda_13.0.r13.0/compiler.36424714_0"
        /*0030*/ 	.string	"-arch sm_100 -m 64 "



//--------------------- .note.nv.cuinfo           --------------------------
	.section	.note.nv.cuinfo,"",@"SHT_NOTE"
	.sectionflags	@"SHF_NOTE_NV_CUINFO"
        /*0018*/ 	.short	0x0002
        /*001a*/ 	.short	0x0064
        /*001c*/ 	.short	0x0082
	.zero		2


//--------------------- .nv.info                  --------------------------
	.section	.nv.info,"",@"SHT_CUDA_INFO"
	.align	4


	//----- nvinfo : EIATTR_REGCOUNT
	.align		4
        /*0000*/ 	.byte	0x04, 0x2f
        /*0002*/ 	.short	(.L_1 - .L_0)
	.align		4
.L_0:
        /*0004*/ 	.word	index@(_Z12repeatStringPKcPci)
        /*0008*/ 	.word	0x0000000b


	//----- nvinfo : EIATTR_FRAME_SIZE
	.align		4
.L_1:
        /*000c*/ 	.byte	0x04, 0x11
        /*000e*/ 	.short	(.L_3 - .L_2)
	.align		4
.L_2:
        /*0010*/ 	.word	index@(_Z12repeatStringPKcPci)
        /*0014*/ 	.word	0x00000000


	//----- nvinfo : EIATTR_MIN_STACK_SIZE
	.align		4
.L_3:
        /*0018*/ 	.byte	0x04, 0x12
        /*001a*/ 	.short	(.L_5 - .L_4)
	.align		4
.L_4:
        /*001c*/ 	.word	index@(_Z12repeatStringPKcPci)
        /*0020*/ 	.word	0x00000000
.L_5:


//--------------------- .nv.compat                --------------------------
	.section	.nv.compat,"",@"SHT_CUDA_COMPAT_INFO"
	.align	4
        /*0000*/ 	.byte	0x02, 0x09, 0x00, 0x00, 0x02, 0x02, 0x01, 0x00, 0x02, 0x05, 0x05, 0x00, 0x03, 0x07, 0x01, 0x01
        /*0010*/ 	.byte	0x02, 0x03, 0x00, 0x00, 0x02, 0x06, 0x01, 0x00, 0x04, 0x0b, 0x08, 0x00, 0x09, 0x00, 0x00, 0x00
        /*0020*/ 	.byte	0x00, 0x00, 0x00, 0x00


//--------------------- .nv.info._Z12repeatStringPKcPci --------------------------
	.section	.nv.info._Z12repeatStringPKcPci,"",@"SHT_CUDA_INFO"
	.sectionflags	@""
	.align	4


	//----- nvinfo : EIATTR_CUDA_API_VERSION
	.align		4
        /*0000*/ 	.byte	0x04, 0x37
        /*0002*/ 	.short	(.L_7 - .L_6)
.L_6:
        /*0004*/ 	.word	0x00000082


	//----- nvinfo : EIATTR_KPARAM_INFO
	.align		4
.L_7:
        /*0008*/ 	.byte	0x04, 0x17
        /*000a*/ 	.short	(.L_9 - .L_8)
.L_8:
        /*000c*/ 	.word	0x00000000
        /*0010*/ 	.short	0x0002
        /*0012*/ 	.short	0x0010
        /*0014*/ 	.byte	0x00, 0xf0, 0x11, 0x00


	//----- nvinfo : EIATTR_KPARAM_INFO
	.align		4
.L_9:
        /*0018*/ 	.byte	0x04, 0x17
        /*001a*/ 	.short	(.L_11 - .L_10)
.L_10:
        /*001c*/ 	.word	0x00000000
        /*0020*/ 	.short	0x0001
        /*0022*/ 	.short	0x0008
        /*0024*/ 	.byte	0x00, 0xf5, 0x21, 0x00


	//----- nvinfo : EIATTR_KPARAM_INFO
	.align		4
.L_11:
        /*0028*/ 	.byte	0x04, 0x17
        /*002a*/ 	.short	(.L_13 - .L_12)
.L_12:
        /*002c*/ 	.word	0x00000000
        /*0030*/ 	.short	0x0000
        /*0032*/ 	.short	0x0000
        /*0034*/ 	.byte	0x00, 0xf5, 0x21, 0x00


	//----- nvinfo : EIATTR_SPARSE_MMA_MASK
	.align		4
.L_13:
        /*0038*/ 	.byte	0x03, 0x50
        /*003a*/ 	.short	0x0000


	//----- nvinfo : EIATTR_MAXREG_COUNT
	.align		4
        /*003c*/ 	.byte	0x03, 0x1b
        /*003e*/ 	.short	0x00ff


	//----- nvinfo : EIATTR_MERCURY_ISA_VERSION
	.align		4
        /*0040*/ 	.byte	0x03, 0x5f
        /*0042*/ 	.short	0x0101


	//----- nvinfo : EIATTR_VRC_CTA_INIT_COUNT
	.align		4
        /*0044*/ 	.byte	0x02, 0x4a
	.zero		1
	.zero		1


	//----- nvinfo : EIATTR_EXIT_INSTR_OFFSETS
	.align		4
        /*0048*/ 	.byte	0x04, 0x1c
        /*004a*/ 	.short	(.L_15 - .L_14)


	//   ....[0]....
.L_14:
        /*004c*/ 	.word	0x00000080


	//   ....[1]....
        /*0050*/ 	.word	0x00000280


	//----- nvinfo : EIATTR_CBANK_PARAM_SIZE
	.align		4
.L_15:
        /*0054*/ 	.byte	0x03, 0x19
        /*0056*/ 	.short	0x0014


	//----- nvinfo : EIATTR_PARAM_CBANK
	.align		4
        /*0058*/ 	.byte	0x04, 0x0a
        /*005a*/ 	.short	(.L_17 - .L_16)
	.align		4
.L_16:
        /*005c*/ 	.word	index@(.nv.constant0._Z12repeatStringPKcPci)
        /*0060*/ 	.short	0x0380
        /*0062*/ 	.short	0x0014


	//----- nvinfo : EIATTR_SW_WAR
	.align		4
.L_17:
        /*0064*/ 	.byte	0x04, 0x36
        /*0066*/ 	.short	(.L_19 - .L_18)
.L_18:
        /*0068*/ 	.word	0x00000008
.L_19:


//--------------------- .nv.callgraph             --------------------------
	.section	.nv.callgraph,"",@"SHT_CUDA_CALLGRAPH"
	.align	4
	.sectionentsize	8
	.align		4
        /*0000*/ 	.word	0x00000000
	.align		4
        /*0004*/ 	.word	0xffffffff
	.align		4
        /*0008*/ 	.word	0x00000000
	.align		4
        /*000c*/ 	.word	0xfffffffe
	.align		4
        /*0010*/ 	.word	0x00000000
	.align		4
        /*0014*/ 	.word	0xfffffffd
	.align		4
        /*0018*/ 	.word	0x00000000
	.align		4
        /*001c*/ 	.word	0xfffffffc


//--------------------- .text._Z12repeatStringPKcPci --------------------------
	.section	.text._Z12repeatStringPKcPci,"ax",@progbits
	.align	128
        .global         _Z12repeatStringPKcPci
        .type           _Z12repeatStringPKcPci,@function
        .size           _Z12repeatStringPKcPci,(.L_x_1 - _Z12repeatStringPKcPci)
        .other          _Z12repeatStringPKcPci,@"STO_CUDA_ENTRY STV_DEFAULT"
_Z12repeatStringPKcPci:
.text._Z12repeatStringPKcPci:
[----:B------:R-:W-:Y:S01]  /*0000*/  LDC R1, c[0x0][0x37c] ;  /* 0x0000df00ff017b82 */ /* 0x000fe20000000800 */
[----:B------:R-:W0:Y:S07]  /*0010*/  S2R R3, SR_TID.X ;  /* 0x0000000000037919 */ /* 0x000e2e0000002100 */
[----:B------:R-:W0:Y:S08]  /*0020*/  S2UR UR4, SR_CTAID.X ;  /* 0x00000000000479c3 */ /* 0x000e300000002500 */
[----:B------:R-:W0:Y:S08]  /*0030*/  LDC R0, c[0x0][0x360] ;  /* 0x0000d800ff007b82 */ /* 0x000e300000000800 */
[----:B------:R-:W1:Y:S01]  /*0040*/  LDC R8, c[0x0][0x390] ;  /* 0x0000e400ff087b82 */ /* 0x000e620000000800 */
[----:B0-----:R-:W-:-:S02]  /*0050*/  IMAD R0, R0, UR4, R3 ;  /* 0x0000000400007c24 */ /* 0x001fc4000f8e0203 */
[----:B-1----:R-:W-:-:S05]  /*0060*/  IMAD.SHL.U32 R3, R8, 0x2, RZ ;  /* 0x0000000208037824 */ /* 0x002fca00078e00ff */
[----:B------:R-:W-:-:S13]  /*0070*/  ISETP.GE.AND P0, PT, R0, R3, PT ;  /* 0x000000030000720c */ /* 0x000fda0003f06270 */
[----:B------:R-:W-:Y:S05]  /*0080*/  @P0 EXIT ;  /* 0x000000000000094d */ /* 0x000fea0003800000 */
[----:B------:R-:W-:Y:S01]  /*0090*/  IABS R6, R8 ;  /* 0x0000000800067213 */ /* 0x000fe20000000000 */
[----:B------:R-:W0:Y:S01]  /*00a0*/  LDCU.128 UR8, c[0x0][0x380] ;  /* 0x00007000ff0877ac */ /* 0x000e220008000c00 */
[----:B------:R-:W-:Y:S02]  /*00b0*/  IABS R7, R0 ;  /* 0x0000000000077213 */ /* 0x000fe40000000000 */
[----:B------:R-:W1:Y:S01]  /*00c0*/  I2F.RP R4, R6 ;  /* 0x0000000600047306 */ /* 0x000e620000209400 */
[----:B------:R-:W-:Y:S01]  /*00d0*/  ISETP.GE.AND P2, PT, R0, RZ, PT ;  /* 0x000000ff0000720c */ /* 0x000fe20003f46270 */
[----:B------:R-:W2:Y:S06]  /*00e0*/  LDCU.64 UR4, c[0x0][0x358] ;  /* 0x00006b00ff0477ac */ /* 0x000eac0008000a00 */
[----:B-1----:R-:W1:Y:S02]  /*00f0*/  MUFU.RCP R4, R4 ;  /* 0x0000000400047308 */ /* 0x002e640000001000 */
[----:B-1----:R-:W-:-:S06]  /*0100*/  VIADD R2, R4, 0xffffffe ;  /* 0x0ffffffe04027836 */ /* 0x002fcc0000000000 */
[----:B------:R1:W3:Y:S02]  /*0110*/  F2I.FTZ.U32.TRUNC.NTZ R3, R2 ;  /* 0x0000000200037305 */ /* 0x0002e4000021f000 */
[----:B-1----:R-:W-:Y:S02]  /*0120*/  IMAD.MOV.U32 R2, RZ, RZ, RZ ;  /* 0x000000ffff027224 */ /* 0x002fe400078e00ff */
[----:B---3--:R-:W-:-:S04]  /*0130*/  IMAD.MOV R5, RZ, RZ, -R3 ;  /* 0x000000ffff057224 */ /* 0x008fc800078e0a03 */
[----:B------:R-:W-:-:S04]  /*0140*/  IMAD R5, R5, R6, RZ ;  /* 0x0000000605057224 */ /* 0x000fc800078e02ff */
[----:B------:R-:W-:Y:S01]  /*0150*/  IMAD.HI.U32 R3, R3, R5, R2 ;  /* 0x0000000503037227 */ /* 0x000fe200078e0002 */
[----:B------:R-:W-:-:S05]  /*0160*/  MOV R5, R7 ;  /* 0x0000000700057202 */ /* 0x000fca0000000f00 */
[----:B------:R-:W-:-:S04]  /*0170*/  IMAD.HI.U32 R3, R3, R5, RZ ;  /* 0x0000000503037227 */ /* 0x000fc800078e00ff */
[----:B------:R-:W-:-:S04]  /*0180*/  IMAD.MOV R3, RZ, RZ, -R3 ;  /* 0x000000ffff037224 */ /* 0x000fc800078e0a03 */
[----:B------:R-:W-:-:S05]  /*0190*/  IMAD R3, R6, R3, R5 ;  /* 0x0000000306037224 */ /* 0x000fca00078e0205 */
[----:B------:R-:W-:-:S13]  /*01a0*/  ISETP.GT.U32.AND P0, PT, R6, R3, PT ;  /* 0x000000030600720c */ /* 0x000fda0003f04070 */
[----:B------:R-:W-:Y:S01]  /*01b0*/  @!P0 IMAD.IADD R3, R3, 0x1, -R6 ;  /* 0x0000000103038824 */ /* 0x000fe200078e0a06 */
[----:B------:R-:W-:-:S04]  /*01c0*/  ISETP.NE.AND P0, PT, R8, RZ, PT ;  /* 0x000000ff0800720c */ /* 0x000fc80003f05270 */
[----:B------:R-:W-:-:S13]  /*01d0*/  ISETP.GT.U32.AND P1, PT, R6, R3, PT ;  /* 0x000000030600720c */ /* 0x000fda0003f24070 */
[----:B------:R-:W-:-:S05]  /*01e0*/  @!P1 IADD3 R3, PT, PT, R3, -R6, RZ ;  /* 0x8000000603039210 */ /* 0x000fca0007ffe0ff */
[----:B------:R-:W-:Y:S01]  /*01f0*/  @!P2 IMAD.MOV R3, RZ, RZ, -R3 ;  /* 0x000000ffff03a224 */ /* 0x000fe200078e0a03 */
[----:B------:R-:W-:-:S04]  /*0200*/  @!P0 LOP3.LUT R3, RZ, R8, RZ, 0x33, !PT ;  /* 0x00000008ff038212 */ /* 0x000fc800078e33ff */
[----:B0-----:R-:W-:Y:S02]  /*0210*/  IADD3 R2, P0, PT, R3, UR8, RZ ;  /* 0x0000000803027c10 */ /* 0x001fe4000ff1e0ff */
[----:B------:R-:W-:-:S04]  /*0220*/  SHF.R.S32.HI R3, RZ, 0x1f, R3 ;  /* 0x0000001fff037819 */ /* 0x000fc80000011403 */
[----:B------:R-:W-:-:S06]  /*0230*/  IADD3.X R3, PT, PT, R3, UR9, RZ, P0, !PT ;  /* 0x0000000903037c10 */ /* 0x000fcc00087fe4ff */
[----:B--2---:R-:W2:Y:S01]  /*0240*/  LDG.E.U8 R3, desc[UR4][R2.64] ;  /* 0x0000000402037981 */ /* 0x004ea2000c1e1100 */
[----:B------:R-:W-:-:S04]  /*0250*/  IADD3 R4, P0, PT, R0, UR10, RZ ;  /* 0x0000000a00047c10 */ /* 0x000fc8000ff1e0ff */
[----:B------:R-:W-:-:S05]  /*0260*/  LEA.HI.X.SX32 R5, R0, UR11, 0x1, P0 ;  /* 0x0000000b00057c11 */ /* 0x000fca00080f0eff */
[----:B--2---:R-:W-:Y:S01]  /*0270*/  STG.E.U8 desc[UR4][R4.64], R3 ;  /* 0x0000000304007986 */ /* 0x004fe2000c101104 */
[----:B------:R-:W-:Y:S05]  /*0280*/  EXIT ;  /* 0x000000000000794d */ /* 0x000fea0003800000 */
.L_x_0:
[----:B------:R-:W-:-:S00]  /*0290*/  BRA `(.L_x_0) ;  /* 0xfffffffc00fc7947 */ /* 0x000fc0000383ffff */
[----:B------:R-:W-:-:S00]  /*02a0*/  NOP ;  /* 0x0000000000007918 */ /* 0x000fc00000000000 */
        /* <DEDUP_REMOVED lines=13> */
.L_x_1:


//--------------------- .nv.shared.reserved.0     --------------------------
	.section	.nv.shared.reserved.0,"aw",@nobits
	.weak		__nv_reservedSMEM_offset_0_alias
	.size		__nv_reservedSMEM_offset_0_alias, 0, 64
	.other		__nv_reservedSMEM_offset_0_alias,@"STO_CUDA_RESERVED_SHARED STV_DEFAULT"
__nv_reservedSMEM_offset_0_alias:
	.zero		0
	.zero		64


//--------------------- .nv.constant0._Z12repeatStringPKcPci --------------------------
	.section	.nv.constant0._Z12repeatStringPKcPci,"a",@progbits
	.sectionflags	@""
	.align	4
.nv.constant0._Z12repeatStringPKcPci:
	.zero		916


//--------------------- SYMBOLS --------------------------

	.type		.nv.reservedSmem.offset0,@object
	.size		.nv.reservedSmem.offset0,0x4
